	.headerflags	@"EF_CUDA_TEXMODE_UNIFIED EF_CUDA_64BIT_ADDRESS EF_CUDA_SM86 EF_CUDA_VIRTUAL_SM(EF_CUDA_SM86)"
	.elftype	@"ET_EXEC"


//--------------------- .nv.info                  --------------------------
	.section	.nv.info,"",@"SHT_CUDA_INFO"
	.align	4


	//----- nvinfo : EIATTR_REGCOUNT
	.align		4
        /*0000*/ 	.byte	0x04, 0x2f
        /*0002*/ 	.short	(.L_1 - .L_0)
	.align		4
.L_0:
        /*0004*/ 	.word	index@(triton__0d1d2d3d4d5d6de)
        /*0008*/ 	.word	0x00000013


	//----- nvinfo : EIATTR_MAX_STACK_SIZE
	.align		4
.L_1:
        /*000c*/ 	.byte	0x04, 0x23
        /*000e*/ 	.short	(.L_3 - .L_2)
	.align		4
.L_2:
        /*0010*/ 	.word	index@(triton__0d1d2d3d4d5d6de)
        /*0014*/ 	.word	0x00000000


	//----- nvinfo : EIATTR_MIN_STACK_SIZE
	.align		4
.L_3:
        /*0018*/ 	.byte	0x04, 0x12
        /*001a*/ 	.short	(.L_5 - .L_4)
	.align		4
.L_4:
        /*001c*/ 	.word	index@(triton__0d1d2d3d4d5d6de)
        /*0020*/ 	.word	0x00000000


	//----- nvinfo : EIATTR_FRAME_SIZE
	.align		4
.L_5:
        /*0024*/ 	.byte	0x04, 0x11
        /*0026*/ 	.short	(.L_7 - .L_6)
	.align		4
.L_6:
        /*0028*/ 	.word	index@(triton__0d1d2d3d4d5d6de)
        /*002c*/ 	.word	0x00000000
.L_7:


//--------------------- .nv.info.triton__0d1d2d3d4d5d6de --------------------------
	.section	.nv.info.triton__0d1d2d3d4d5d6de,"",@"SHT_CUDA_INFO"
	.align	4


	//----- nvinfo : EIATTR_CUDA_API_VERSION
	.align		4
        /*0000*/ 	.byte	0x04, 0x37
        /*0002*/ 	.short	(.L_9 - .L_8)
.L_8:
        /*0004*/ 	.word	0x0000007b


	//----- nvinfo : EIATTR_SW2861232_WAR
	.align		4
.L_9:
        /*0008*/ 	.byte	0x01, 0x35
	.zero		2


	//----- nvinfo : EIATTR_PARAM_CBANK
	.align		4
        /*000c*/ 	.byte	0x04, 0x0a
        /*000e*/ 	.short	(.L_11 - .L_10)
	.align		4
.L_10:
        /*0010*/ 	.word	index@(.nv.constant0.triton__0d1d2d3d4d5d6de)
        /*0014*/ 	.short	0x0160
        /*0016*/ 	.short	0x0034


	//----- nvinfo : EIATTR_CBANK_PARAM_SIZE
	.align		4
.L_11:
        /*0018*/ 	.byte	0x03, 0x19
        /*001a*/ 	.short	0x0034


	//----- nvinfo : EIATTR_KPARAM_INFO
	.align		4
        /*001c*/ 	.byte	0x04, 0x17
        /*001e*/ 	.short	(.L_13 - .L_12)
.L_12:
        /*0020*/ 	.word	0x00000000
        /*0024*/ 	.short	0x0006
        /*0026*/ 	.short	0x0030
        /*0028*/ 	.byte	0x00, 0xf0, 0x11, 0x00


	//----- nvinfo : EIATTR_KPARAM_INFO
	.align		4
.L_13:
        /*002c*/ 	.byte	0x04, 0x17
        /*002e*/ 	.short	(.L_15 - .L_14)
.L_14:
        /*0030*/ 	.word	0x00000000
        /*0034*/ 	.short	0x0005
        /*0036*/ 	.short	0x0028
        /*0038*/ 	.byte	0x00, 0xf0, 0x21, 0x00


	//----- nvinfo : EIATTR_KPARAM_INFO
	.align		4
.L_15:
        /*003c*/ 	.byte	0x04, 0x17
        /*003e*/ 	.short	(.L_17 - .L_16)
.L_16:
        /*0040*/ 	.word	0x00000000
        /*0044*/ 	.short	0x0004
        /*0046*/ 	.short	0x0020
        /*0048*/ 	.byte	0x00, 0xf0, 0x21, 0x00


	//----- nvinfo : EIATTR_KPARAM_INFO
	.align		4
.L_17:
        /*004c*/ 	.byte	0x04, 0x17
        /*004e*/ 	.short	(.L_19 - .L_18)
.L_18:
        /*0050*/ 	.word	0x00000000
        /*0054*/ 	.short	0x0003
        /*0056*/ 	.short	0x0018
        /*0058*/ 	.byte	0x00, 0xf0, 0x21, 0x00


	//----- nvinfo : EIATTR_KPARAM_INFO
	.align		4
.L_19:
        /*005c*/ 	.byte	0x04, 0x17
        /*005e*/ 	.short	(.L_21 - .L_20)
.L_20:
        /*0060*/ 	.word	0x00000000
        /*0064*/ 	.short	0x0002
        /*0066*/ 	.short	0x0010
        /*0068*/ 	.byte	0x00, 0xf0, 0x21, 0x00


	//----- nvinfo : EIATTR_KPARAM_INFO
	.align		4
.L_21:
        /*006c*/ 	.byte	0x04, 0x17
        /*006e*/ 	.short	(.L_23 - .L_22)
.L_22:
        /*0070*/ 	.word	0x00000000
        /*0074*/ 	.short	0x0001
        /*0076*/ 	.short	0x0008
        /*0078*/ 	.byte	0x00, 0xf0, 0x21, 0x00


	//----- nvinfo : EIATTR_KPARAM_INFO
	.align		4
.L_23:
        /*007c*/ 	.byte	0x04, 0x17
        /*007e*/ 	.short	(.L_25 - .L_24)
.L_24:
        /*0080*/ 	.word	0x00000000
        /*0084*/ 	.short	0x0000
        /*0086*/ 	.short	0x0000
        /*0088*/ 	.byte	0x00, 0xf0, 0x21, 0x00


	//----- nvinfo : EIATTR_MAXREG_COUNT
	.align		4
.L_25:
        /*008c*/ 	.byte	0x03, 0x1b
        /*008e*/ 	.short	0x00ff


	//----- nvinfo : EIATTR_EXIT_INSTR_OFFSETS
	.align		4
        /*0090*/ 	.byte	0x04, 0x1c
        /*0092*/ 	.short	(.L_27 - .L_26)


	//   ....[0]....
.L_26:
        /*0094*/ 	.word	0x000003b0


	//----- nvinfo : EIATTR_MAX_THREADS
	.align		4
.L_27:
        /*0098*/ 	.byte	0x04, 0x05
        /*009a*/ 	.short	(.L_29 - .L_28)
.L_28:
        /*009c*/ 	.word	0x00000080
        /*00a0*/ 	.word	0x00000001
        /*00a4*/ 	.word	0x00000001
.L_29:


//--------------------- .nv.rel.action            --------------------------
	.section	.nv.rel.action,"",@"SHT_CUDA_RELOCINFO"
	.align	8
	.sectionentsize	8
        /*0000*/ 	.byte	0x73, 0x00, 0x00, 0x00, 0x00, 0x00, 0x00, 0x00, 0x00, 0x00, 0x00, 0x11, 0x25, 0x00, 0x05, 0x36


//--------------------- .nv.constant0.triton__0d1d2d3d4d5d6de --------------------------
	.section	.nv.constant0.triton__0d1d2d3d4d5d6de,"a",@progbits
	.align	4
.nv.constant0.triton__0d1d2d3d4d5d6de:
	.zero		404


//--------------------- .text.triton__0d1d2d3d4d5d6de --------------------------
	.section	.text.triton__0d1d2d3d4d5d6de,"ax",@progbits
	.sectioninfo	@"SHI_REGISTERS=19"
	.align	128
        .global         triton__0d1d2d3d4d5d6de
        .type           triton__0d1d2d3d4d5d6de,@function
        .size           triton__0d1d2d3d4d5d6de,(.L_x_1 - triton__0d1d2d3d4d5d6de)
        .other          triton__0d1d2d3d4d5d6de,@"STO_CUDA_ENTRY STV_DEFAULT"
triton__0d1d2d3d4d5d6de:
.text.triton__0d1d2d3d4d5d6de:
[----:B------:R-:W-:-:S02]  /*0000*/  MOV R1, c[0x0][0x28] ;  /* 0x00000a0000017a02 */ /* 0x000fc40000000f00 */
[----:B------:R-:W0:Y:S01]  /*0010*/  S2R R0, SR_TID.X ;  /* 0x0000000000007919 */ /* 0x000e220000002100 */
[----:B------:R-:W-:Y:S01]  /*0020*/  MOV R4, 0x4 ;  /* 0x0000000400047802 */ /* 0x000fe20000000f00 */
[----:B------:R-:W-:Y:S02]  /*0030*/  ULDC.64 UR4, c[0x0][0x118] ;  /* 0x0000460000047ab9 */ /* 0x000fe40000000a00 */
[----:B------:R-:W1:Y:S01]  /*0040*/  S2R R2, SR_CTAID.X ;  /* 0x0000000000027919 */ /* 0x000e620000002500 */
[----:B0-----:R-:W-:-:S04]  /*0050*/  SHF.L.U32 R0, R0, 0x1, RZ ;  /* 0x0000000100007819 */ /* 0x001fc800000006ff */
[----:B------:R-:W-:Y:S02]  /*0060*/  LOP3.LUT R3, R0, 0xfe, RZ, 0xc0, !PT ;  /* 0x000000fe00037812 */ /* 0x000fe400078ec0ff */
[----:B------:R-:W-:Y:S02]  /*0070*/  MOV R0, 0x2 ;  /* 0x0000000200007802 */ /* 0x000fe40000000f00 */
[----:B-1----:R-:W-:-:S05]  /*0080*/  LEA R3, R2, R3, 0x8 ;  /* 0x0000000302037211 */ /* 0x002fca00078e40ff */
[----:B------:R-:W-:-:S06]  /*0090*/  IMAD.WIDE R8, R3, R0, c[0x0][0x168] ;  /* 0x00005a0003087625 */ /* 0x000fcc00078e0200 */
[----:B------:R-:W2:Y:S01]  /*00a0*/  LDG.E R8, [R8.64] ;  /* 0x0000000408087981 */ /* 0x000ea2000c1e1900 */
[----:B------:R-:W-:-:S06]  /*00b0*/  IMAD.WIDE R4, R3, R4, c[0x0][0x170] ;  /* 0x00005c0003047625 */ /* 0x000fcc00078e0204 */
[----:B------:R-:W3:Y:S01]  /*00c0*/  LDG.E.64 R4, [R4.64] ;  /* 0x0000000404047981 */ /* 0x000ee2000c1e1b00 */
[----:B------:R-:W-:-:S04]  /*00d0*/  IMAD.WIDE R6, R3, R0, c[0x0][0x160] ;  /* 0x0000580003067625 */ /* 0x000fc800078e0200 */
[----:B------:R-:W-:Y:S02]  /*00e0*/  IMAD.WIDE R10, R3, R0, c[0x0][0x178] ;  /* 0x00005e00030a7625 */ /* 0x000fe400078e0200 */
[----:B------:R0:W4:Y:S04]  /*00f0*/  LDG.E R6, [R6.64] ;  /* 0x0000000406067981 */ /* 0x000128000c1e1900 */
[----:B------:R1:W5:Y:S01]  /*0100*/  LDG.E R10, [R10.64] ;  /* 0x000000040a0a7981 */ /* 0x000362000c1e1900 */
[----:B------:R-:W-:Y:S02]  /*0110*/  MOV R15, 0x3e095d4f ;  /* 0x3e095d4f000f7802 */ /* 0x000fe40000000f00 */
[C---:B--2---:R-:W-:Y:S02]  /*0120*/  SHF.L.U32 R12, R8.reuse, 0x10, RZ ;  /* 0x00000010080c7819 */ /* 0x044fe400000006ff */
[----:B------:R-:W-:-:S03]  /*0130*/  PRMT R2, R8, 0x7632, R2 ;  /* 0x0000763208027816 */ /* 0x000fc60000000002 */
[----:B------:R-:W-:Y:S01]  /*0140*/  FMUL R8, R12, R12 ;  /* 0x0000000c0c087220 */ /* 0x000fe20000400000 */
[----:B------:R-:W-:Y:S01]  /*0150*/  SHF.L.U32 R2, R2, 0x10, RZ ;  /* 0x0000001002027819 */ /* 0x000fe200000006ff */
[----:B---3--:R-:W-:Y:S01]  /*0160*/  FFMA R9, -R4, R4, 1 ;  /* 0x3f80000004097423 */ /* 0x008fe20000000104 */
[----:B------:R-:W-:Y:S01]  /*0170*/  FMUL R12, R12, 0.5 ;  /* 0x3f0000000c0c7820 */ /* 0x000fe20000400000 */
[----:B0-----:R-:W-:Y:S01]  /*0180*/  FFMA R7, R8, R15, 1 ;  /* 0x3f80000008077423 */ /* 0x001fe2000000000f */
[----:B------:R-:W-:Y:S01]  /*0190*/  FFMA R13, -R5, R5, 1 ;  /* 0x3f800000050d7423 */ /* 0x000fe20000000105 */
[C---:B------:R-:W-:Y:S01]  /*01a0*/  FMUL R14, R2.reuse, R2 ;  /* 0x00000002020e7220 */ /* 0x040fe20000400000 */
[----:B------:R-:W-:Y:S01]  /*01b0*/  FMUL R8, R2, 0.5 ;  /* 0x3f00000002087820 */ /* 0x000fe20000400000 */
[----:B------:R-:W-:Y:S01]  /*01c0*/  FMUL R9, R12, R9 ;  /* 0x000000090c097220 */ /* 0x000fe20000400000 */
[----:B------:R-:W-:Y:S01]  /*01d0*/  FMUL R2, R7, 0.79788458347320556641 ;  /* 0x3f4c422a07027820 */ /* 0x000fe20000400000 */
[----:B------:R-:W-:Y:S01]  /*01e0*/  FFMA R14, R14, R15, 1 ;  /* 0x3f8000000e0e7423 */ /* 0x000fe2000000000f */
[----:B------:R-:W-:Y:S01]  /*01f0*/  FMUL R13, R8, R13 ;  /* 0x0000000d080d7220 */ /* 0x000fe20000400000 */
[----:B-1----:R-:W-:Y:S01]  /*0200*/  FADD R11, R5, 1 ;  /* 0x3f800000050b7421 */ /* 0x002fe20000000000 */
[----:B------:R-:W-:Y:S01]  /*0210*/  FMUL R16, R9, R2 ;  /* 0x0000000209107220 */ /* 0x000fe20000400000 */
[----:B------:R-:W-:Y:S01]  /*0220*/  FADD R9, R4, 1 ;  /* 0x3f80000004097421 */ /* 0x000fe20000000000 */
[----:B----4-:R-:W-:Y:S01]  /*0230*/  PRMT R2, R6, 0x7632, R2 ;  /* 0x0000763206027816 */ /* 0x010fe20000000002 */
[----:B------:R-:W-:Y:S01]  /*0240*/  FMUL R14, R14, 0.79788458347320556641 ;  /* 0x3f4c422a0e0e7820 */ /* 0x000fe20000400000 */
[----:B-----5:R-:W-:Y:S01]  /*0250*/  PRMT R4, R10, 0x7632, R4 ;  /* 0x000076320a047816 */ /* 0x020fe20000000004 */
[----:B------:R-:W-:Y:S01]  /*0260*/  FFMA R16, R9, 0.5, R16 ;  /* 0x3f00000009107823 */ /* 0x000fe20000000010 */
[----:B------:R-:W-:Y:S01]  /*0270*/  SHF.L.U32 R6, R6, 0x10, RZ ;  /* 0x0000001006067819 */ /* 0x000fe200000006ff */
[----:B------:R-:W-:Y:S01]  /*0280*/  FMUL R14, R13, R14 ;  /* 0x0000000e0d0e7220 */ /* 0x000fe20000400000 */
[----:B------:R-:W-:Y:S01]  /*0290*/  SHF.L.U32 R5, R10, 0x10, RZ ;  /* 0x000000100a057819 */ /* 0x000fe200000006ff */
[----:B------:R-:W-:Y:S01]  /*02a0*/  FMUL R13, R12, R9 ;  /* 0x000000090c0d7220 */ /* 0x000fe20000400000 */
[----:B------:R-:W-:Y:S01]  /*02b0*/  SHF.L.U32 R2, R2, 0x10, RZ ;  /* 0x0000001002027819 */ /* 0x000fe200000006ff */
[----:B------:R-:W-:Y:S01]  /*02c0*/  FMUL R9, R8, R11 ;  /* 0x0000000b08097220 */ /* 0x000fe20000400000 */
[----:B------:R-:W-:Y:S01]  /*02d0*/  SHF.L.U32 R7, R4, 0x10, RZ ;  /* 0x0000001004077819 */ /* 0x000fe200000006ff */
[----:B------:R-:W-:Y:S01]  /*02e0*/  FFMA R14, R11, 0.5, R14 ;  /* 0x3f0000000b0e7823 */ /* 0x000fe2000000000e */
[C---:B------:R-:W-:Y:S01]  /*02f0*/  FMUL R5, R6.reuse, R5 ;  /* 0x0000000506057220 */ /* 0x040fe20000400000 */
[----:B------:R-:W-:-:S02]  /*0300*/  FMUL R13, R6, R13 ;  /* 0x0000000d060d7220 */ /* 0x000fc40000400000 */
[C---:B------:R-:W-:Y:S01]  /*0310*/  FMUL R7, R2.reuse, R7 ;  /* 0x0000000702077220 */ /* 0x040fe20000400000 */
[----:B------:R-:W-:Y:S01]  /*0320*/  FMUL R2, R2, R9 ;  /* 0x0000000902027220 */ /* 0x000fe20000400000 */
[----:B------:R-:W-:Y:S01]  /*0330*/  FMUL R16, R5, R16 ;  /* 0x0000001005107220 */ /* 0x000fe20000400000 */
[----:B------:R-:W-:Y:S01]  /*0340*/  IMAD.WIDE R4, R3, R0, c[0x0][0x180] ;  /* 0x0000600003047625 */ /* 0x000fe200078e0200 */
[----:B------:R-:W-:Y:S02]  /*0350*/  FMUL R7, R7, R14 ;  /* 0x0000000e07077220 */ /* 0x000fe40000400000 */
[----:B------:R-:W-:Y:S01]  /*0360*/  F2FP.BF16.PACK_AB R13, R2, R13 ;  /* 0x0000000d020d723e */ /* 0x000fe200000010ff */
[----:B------:R-:W-:Y:S02]  /*0370*/  IMAD.WIDE R2, R3, R0, c[0x0][0x188] ;  /* 0x0000620003027625 */ /* 0x000fe400078e0200 */
[----:B------:R-:W-:Y:S02]  /*0380*/  F2FP.BF16.PACK_AB R7, R7, R16 ;  /* 0x000000100707723e */ /* 0x000fe400000010ff */
[----:B------:R-:W-:Y:S04]  /*0390*/  STG.E [R4.64], R13 ;  /* 0x0000000d04007986 */ /* 0x000fe8000c101904 */
[----:B------:R-:W-:Y:S01]  /*03a0*/  STG.E [R2.64], R7 ;  /* 0x0000000702007986 */ /* 0x000fe2000c101904 */
[----:B------:R-:W-:Y:S05]  /*03b0*/  EXIT ;  /* 0x000000000000794d */ /* 0x000fea0003800000 */
.L_x_0:
[----:B------:R-:W-:-:S00]  /*03c0*/  BRA `(.L_x_0) ;  /* 0xfffffff000007947 */ /* 0x000fc0000383ffff */
[----:B------:R-:W-:-:S00]  /*03d0*/  NOP ;  /* 0x0000000000007918 */ /* 0x000fc00000000000 */
        /* <DEDUP_REMOVED lines=10> */
.L_x_1:
